	.headerflags	@"EF_CUDA_TEXMODE_UNIFIED EF_CUDA_64BIT_ADDRESS EF_CUDA_ACCELERATORS EF_CUDA_SM90 EF_CUDA_VIRTUAL_SM(EF_CUDA_SM90)"
	.elftype	@"ET_EXEC"


//--------------------- .nv.info                  --------------------------
	.section	.nv.info,"",@"SHT_CUDA_INFO"
	.align	4


	//----- nvinfo : EIATTR_REGCOUNT
	.align		4
        /*0000*/ 	.byte	0x04, 0x2f
        /*0002*/ 	.short	(.L_2 - .L_1)
	.align		4
.L_1:
        /*0004*/ 	.word	index@(triton_poi_fused_native_group_norm_relu_13)
        /*0008*/ 	.word	0x0000001e


	//----- nvinfo : EIATTR_MIN_STACK_SIZE
	.align		4
.L_2:
        /*000c*/ 	.byte	0x04, 0x12
        /*000e*/ 	.short	(.L_4 - .L_3)
	.align		4
.L_3:
        /*0010*/ 	.word	index@(triton_poi_fused_native_group_norm_relu_13)
        /*0014*/ 	.word	0x00000000


	//----- nvinfo : EIATTR_FRAME_SIZE
	.align		4
.L_4:
        /*0018*/ 	.byte	0x04, 0x11
        /*001a*/ 	.short	(.L_6 - .L_5)
	.align		4
.L_5:
        /*001c*/ 	.word	index@(triton_poi_fused_native_group_norm_relu_13)
        /*0020*/ 	.word	0x00000000


	//----- nvinfo : EIATTR_MIN_STACK_SIZE
	.align		4
.L_6:
        /*0024*/ 	.byte	0x04, 0x12
        /*0026*/ 	.short	(.L_8 - .L_7)
	.align		4
.L_7:
        /*0028*/ 	.word	index@(triton_poi_fused_native_group_norm_relu_13)
        /*002c*/ 	.word	0x00000000
.L_8:


//--------------------- .nv.info.triton_poi_fused_native_group_norm_relu_13 --------------------------
	.section	.nv.info.triton_poi_fused_native_group_norm_relu_13,"",@"SHT_CUDA_INFO"
	.sectionflags	@""
	.align	4


	//----- nvinfo : EIATTR_CUDA_API_VERSION
	.align		4
        /*0000*/ 	.byte	0x04, 0x37
        /*0002*/ 	.short	(.L_10 - .L_9)
.L_9:
        /*0004*/ 	.word	0x0000007c


	//----- nvinfo : EIATTR_KPARAM_INFO
	.align		4
.L_10:
        /*0008*/ 	.byte	0x04, 0x17
        /*000a*/ 	.short	(.L_12 - .L_11)
.L_11:
        /*000c*/ 	.word	0x00000000
        /*0010*/ 	.short	0x000a
        /*0012*/ 	.short	0x0050
        /*0014*/ 	.byte	0x00, 0xf0, 0x11, 0x00


	//----- nvinfo : EIATTR_KPARAM_INFO
	.align		4
.L_12:
        /*0018*/ 	.byte	0x04, 0x17
        /*001a*/ 	.short	(.L_14 - .L_13)
.L_13:
        /*001c*/ 	.word	0x00000000
        /*0020*/ 	.short	0x0009
        /*0022*/ 	.short	0x0048
        /*0024*/ 	.byte	0x00, 0xf4, 0x21, 0x00


	//----- nvinfo : EIATTR_KPARAM_INFO
	.align		4
.L_14:
        /*0028*/ 	.byte	0x04, 0x17
        /*002a*/ 	.short	(.L_16 - .L_15)
.L_15:
        /*002c*/ 	.word	0x00000000
        /*0030*/ 	.short	0x0008
        /*0032*/ 	.short	0x0040
        /*0034*/ 	.byte	0x00, 0xf4, 0x21, 0x00


	//----- nvinfo : EIATTR_KPARAM_INFO
	.align		4
.L_16:
        /*0038*/ 	.byte	0x04, 0x17
        /*003a*/ 	.short	(.L_18 - .L_17)
.L_17:
        /*003c*/ 	.word	0x00000000
        /*0040*/ 	.short	0x0007
        /*0042*/ 	.short	0x0038
        /*0044*/ 	.byte	0x00, 0xf4, 0x21, 0x00


	//----- nvinfo : EIATTR_KPARAM_INFO
	.align		4
.L_18:
        /*0048*/ 	.byte	0x04, 0x17
        /*004a*/ 	.short	(.L_20 - .L_19)
.L_19:
        /*004c*/ 	.word	0x00000000
        /*0050*/ 	.short	0x0006
        /*0052*/ 	.short	0x0030
        /*0054*/ 	.byte	0x00, 0xf4, 0x21, 0x00


	//----- nvinfo : EIATTR_KPARAM_INFO
	.align		4
.L_20:
        /*0058*/ 	.byte	0x04, 0x17
        /*005a*/ 	.short	(.L_22 - .L_21)
.L_21:
        /*005c*/ 	.word	0x00000000
        /*0060*/ 	.short	0x0005
        /*0062*/ 	.short	0x0028
        /*0064*/ 	.byte	0x00, 0xf4, 0x21, 0x00


	//----- nvinfo : EIATTR_KPARAM_INFO
	.align		4
.L_22:
        /*0068*/ 	.byte	0x04, 0x17
        /*006a*/ 	.short	(.L_24 - .L_23)
.L_23:
        /*006c*/ 	.word	0x00000000
        /*0070*/ 	.short	0x0004
        /*0072*/ 	.short	0x0020
        /*0074*/ 	.byte	0x00, 0xf4, 0x21, 0x00


	//----- nvinfo : EIATTR_KPARAM_INFO
	.align		4
.L_24:
        /*0078*/ 	.byte	0x04, 0x17
        /*007a*/ 	.short	(.L_26 - .L_25)
.L_25:
        /*007c*/ 	.word	0x00000000
        /*0080*/ 	.short	0x0003
        /*0082*/ 	.short	0x0018
        /*0084*/ 	.byte	0x00, 0xf4, 0x21, 0x00


	//----- nvinfo : EIATTR_KPARAM_INFO
	.align		4
.L_26:
        /*0088*/ 	.byte	0x04, 0x17
        /*008a*/ 	.short	(.L_28 - .L_27)
.L_27:
        /*008c*/ 	.word	0x00000000
        /*0090*/ 	.short	0x0002
        /*0092*/ 	.short	0x0010
        /*0094*/ 	.byte	0x00, 0xf4, 0x21, 0x00


	//----- nvinfo : EIATTR_KPARAM_INFO
	.align		4
.L_28:
        /*0098*/ 	.byte	0x04, 0x17
        /*009a*/ 	.short	(.L_30 - .L_29)
.L_29:
        /*009c*/ 	.word	0x00000000
        /*00a0*/ 	.short	0x0001
        /*00a2*/ 	.short	0x0008
        /*00a4*/ 	.byte	0x00, 0xf4, 0x21, 0x00


	//----- nvinfo : EIATTR_KPARAM_INFO
	.align		4
.L_30:
        /*00a8*/ 	.byte	0x04, 0x17
        /*00aa*/ 	.short	(.L_32 - .L_31)
.L_31:
        /*00ac*/ 	.word	0x00000000
        /*00b0*/ 	.short	0x0000
        /*00b2*/ 	.short	0x0000
        /*00b4*/ 	.byte	0x00, 0xf4, 0x21, 0x00


	//----- nvinfo : EIATTR_SPARSE_MMA_MASK
	.align		4
.L_32:
        /*00b8*/ 	.byte	0x03, 0x50
        /*00ba*/ 	.short	0x0000


	//----- nvinfo : EIATTR_MAXREG_COUNT
	.align		4
        /*00bc*/ 	.byte	0x03, 0x1b
        /*00be*/ 	.short	0x00ff


	//----- nvinfo : EIATTR_EXIT_INSTR_OFFSETS
	.align		4
        /*00c0*/ 	.byte	0x04, 0x1c
        /*00c2*/ 	.short	(.L_34 - .L_33)


	//   ....[0]....
.L_33:
        /*00c4*/ 	.word	0x00000430


	//----- nvinfo : EIATTR_REQNTID
	.align		4
.L_34:
        /*00c8*/ 	.byte	0x04, 0x10
        /*00ca*/ 	.short	(.L_36 - .L_35)
.L_35:
        /*00cc*/ 	.word	0x00000100
        /*00d0*/ 	.word	0x00000001
        /*00d4*/ 	.word	0x00000001


	//----- nvinfo : EIATTR_CBANK_PARAM_SIZE
	.align		4
.L_36:
        /*00d8*/ 	.byte	0x03, 0x19
        /*00da*/ 	.short	0x0054


	//----- nvinfo : EIATTR_PARAM_CBANK
	.align		4
        /*00dc*/ 	.byte	0x04, 0x0a
        /*00de*/ 	.short	(.L_38 - .L_37)
	.align		4
.L_37:
        /*00e0*/ 	.word	index@(.nv.constant0.triton_poi_fused_native_group_norm_relu_13)
        /*00e4*/ 	.short	0x0210
        /*00e6*/ 	.short	0x0054


	//----- nvinfo : EIATTR_SW_WAR
	.align		4
.L_38:
        /*00e8*/ 	.byte	0x04, 0x36
        /*00ea*/ 	.short	(.L_40 - .L_39)
.L_39:
        /*00ec*/ 	.word	0x00000008
.L_40:


//--------------------- .nv.callgraph             --------------------------
	.section	.nv.callgraph,"",@"SHT_CUDA_CALLGRAPH"
	.align	4
	.sectionentsize	8
	.align		4
        /*0000*/ 	.word	0x00000000
	.align		4
        /*0004*/ 	.word	0xffffffff
	.align		4
        /*0008*/ 	.word	0x00000000
	.align		4
        /*000c*/ 	.word	0xfffffffe
	.align		4
        /*0010*/ 	.word	0x00000000
	.align		4
        /*0014*/ 	.word	0xfffffffd
	.align		4
        /*0018*/ 	.word	0x00000000
	.align		4
        /*001c*/ 	.word	0xfffffffc


//--------------------- .nv.constant4             --------------------------
	.section	.nv.constant4,"a",@progbits
	.align	8
	.align		8
.nv.constant4:
        /*0000*/ 	.dword	_$_str


//--------------------- .text.triton_poi_fused_native_group_norm_relu_13 --------------------------
	.section	.text.triton_poi_fused_native_group_norm_relu_13,"ax",@progbits
	.align	128
        .global         triton_poi_fused_native_group_norm_relu_13
        .type           triton_poi_fused_native_group_norm_relu_13,@function
        .size           triton_poi_fused_native_group_norm_relu_13,(.L_x_1 - triton_poi_fused_native_group_norm_relu_13)
        .other          triton_poi_fused_native_group_norm_relu_13,@"STO_CUDA_ENTRY STV_DEFAULT"
triton_poi_fused_native_group_norm_relu_13:
.text.triton_poi_fused_native_group_norm_relu_13:
[----:B------:R-:W-:Y:S01]  /*0000*/  LDC R1, c[0x0][0x28] ;  /* 0x00000a00ff017b82 */ /* 0x000fe20000000800 */
[----:B------:R-:W1:Y:S07]  /*0010*/  S2R R0, SR_TID.X ;  /* 0x0000000000007919 */ /* 0x000e6e0000002100 */
[----:B------:R-:W2:Y:S01]  /*0020*/  LDC.64 R8, c[0x0][0x228] ;  /* 0x00008a00ff087b82 */ /* 0x000ea20000000a00 */
[----:B------:R-:W-:Y:S01]  /*0030*/  ULDC.64 UR4, c[0x0][0x208] ;  /* 0x0000820000047ab9 */ /* 0x000fe20000000a00 */
[----:B------:R-:W3:Y:S06]  /*0040*/  S2R R3, SR_CTAID.X ;  /* 0x0000000000037919 */ /* 0x000eec0000002500 */
[----:B------:R-:W4:Y:S08]  /*0050*/  LDC.64 R14, c[0x0][0x218] ;  /* 0x00008600ff0e7b82 */ /* 0x000f300000000a00 */
[----:B------:R-:W5:Y:S08]  /*0060*/  LDC.64 R16, c[0x0][0x210] ;  /* 0x00008400ff107b82 */ /* 0x000f700000000a00 */
[----:B------:R-:W5:Y:S01]  /*0070*/  LDC.64 R12, c[0x0][0x220] ;  /* 0x00008800ff0c7b82 */ /* 0x000f620000000a00 */
[----:B-1----:R-:W-:-:S07]  /*0080*/  SHF.L.U32 R0, R0, 0x1, RZ ;  /* 0x0000000100007819 */ /* 0x002fce00000006ff */
[----:B------:R-:W1:Y:S01]  /*0090*/  LDC.64 R4, c[0x0][0x238] ;  /* 0x00008e00ff047b82 */ /* 0x000e620000000a00 */
[----:B------:R-:W-:Y:S02]  /*00a0*/  LOP3.LUT R0, R0, 0x1fe, RZ, 0xc0, !PT ;  /* 0x000001fe00007812 */ /* 0x000fe400078ec0ff */
[----:B---3--:R-:W-:Y:S02]  /*00b0*/  SHF.R.S32.HI R11, RZ, 0x16, R3 ;  /* 0x00000016ff0b7819 */ /* 0x008fe40000011403 */
[----:B------:R-:W-:-:S03]  /*00c0*/  LEA R0, R3, R0, 0x9 ;  /* 0x0000000003007211 */ /* 0x000fc600078e48ff */
[----:B------:R-:W3:Y:S01]  /*00d0*/  LDC.64 R6, c[0x0][0x240] ;  /* 0x00009000ff067b82 */ /* 0x000ee20000000a00 */
[----:B------:R-:W-:-:S04]  /*00e0*/  SGXT R11, R11, 0x1 ;  /* 0x000000010b0b781a */ /* 0x000fc80000000200 */
[CC--:B------:R-:W-:Y:S02]  /*00f0*/  LEA.HI R19, R11.reuse, R0.reuse, RZ, 0xa ;  /* 0x000000000b137211 */ /* 0x0c0fe400078f50ff */
[----:B------:R-:W-:Y:S01]  /*0100*/  LEA.HI R11, R11, R0, RZ, 0x8 ;  /* 0x000000000b0b7211 */ /* 0x000fe200078f40ff */
[----:B------:R-:W3:Y:S01]  /*0110*/  LDC.64 R2, c[0x0][0x230] ;  /* 0x00008c00ff027b82 */ /* 0x000ee20000000a00 */
[----:B------:R-:W-:-:S05]  /*0120*/  SHF.R.S32.HI R19, RZ, 0xa, R19 ;  /* 0x0000000aff137819 */ /* 0x000fca0000011413 */
[----:B--2---:R-:W-:Y:S02]  /*0130*/  IMAD.WIDE R20, R19, 0x4, R8 ;  /* 0x0000000413147825 */ /* 0x004fe400078e0208 */
[----:B------:R-:W2:Y:S01]  /*0140*/  LDC.64 R8, c[0x0][0x248] ;  /* 0x00009200ff087b82 */ /* 0x000ea20000000a00 */
[----:B------:R-:W-:Y:S02]  /*0150*/  SHF.R.S32.HI R11, RZ, 0x8, R11 ;  /* 0x00000008ff0b7819 */ /* 0x000fe4000001140b */
[----:B------:R3:W2:Y:S01]  /*0160*/  LDG.E.EL R10, desc[UR4][R20.64] ;  /* 0x00000004140a7981 */ /* 0x0006a2000c2e1900 */
[----:B----4-:R-:W-:Y:S01]  /*0170*/  IMAD.WIDE R14, R0, 0x4, R14 ;  /* 0x00000004000e7825 */ /* 0x010fe200078e020e */
[----:B------:R-:W-:-:S03]  /*0180*/  LEA.HI R18, R11, R11, RZ, 0x7 ;  /* 0x0000000b0b127211 */ /* 0x000fc600078f38ff */
[----:B-----5:R-:W-:Y:S01]  /*0190*/  IMAD.WIDE R16, R0, 0x4, R16 ;  /* 0x0000000400107825 */ /* 0x020fe200078e0210 */
[----:B------:R-:W-:Y:S01]  /*01a0*/  LOP3.LUT R22, R18, 0xffffff80, RZ, 0xc0, !PT ;  /* 0xffffff8012167812 */ /* 0x000fe200078ec0ff */
[----:B------:R-:W4:Y:S02]  /*01b0*/  LDG.E.64 R14, desc[UR4][R14.64] ;  /* 0x000000040e0e7981 */ /* 0x000f24000c1e1b00 */
[----:B0-----:R-:W-:Y:S01]  /*01c0*/  IMAD.WIDE R18, R19, 0x4, R12 ;  /* 0x0000000413127825 */ /* 0x001fe200078e020c */
[----:B------:R-:W-:Y:S01]  /*01d0*/  IADD3 R27, R11, -R22, RZ ;  /* 0x800000160b1b7210 */ /* 0x000fe20007ffe0ff */
[----:B------:R-:W4:Y:S04]  /*01e0*/  LDG.E.64 R12, desc[UR4][R16.64] ;  /* 0x00000004100c7981 */ /* 0x000f28000c1e1b00 */
[----:B------:R-:W5:Y:S01]  /*01f0*/  LDG.E.EL R11, desc[UR4][R18.64] ;  /* 0x00000004120b7981 */ /* 0x000f62000c2e1900 */
[----:B-1----:R-:W-:-:S02]  /*0200*/  IMAD.WIDE R22, R27, 0x4, R4 ;  /* 0x000000041b167825 */ /* 0x002fc400078e0204 */
[----:B------:R-:W0:Y:S02]  /*0210*/  LDC.64 R4, c[0x0][0x250] ;  /* 0x00009400ff047b82 */ /* 0x000e240000000a00 */
[C---:B---3--:R-:W-:Y:S02]  /*0220*/  IMAD.WIDE R20, R27.reuse, 0x4, R2 ;  /* 0x000000041b147825 */ /* 0x048fe400078e0202 */
[----:B------:R-:W3:Y:S02]  /*0230*/  LDG.E.EL R23, desc[UR4][R22.64] ;  /* 0x0000000416177981 */ /* 0x000ee4000c2e1900 */
[C---:B------:R-:W-:Y:S02]  /*0240*/  IMAD.WIDE R24, R27.reuse, 0x4, R6 ;  /* 0x000000041b187825 */ /* 0x040fe400078e0206 */
[----:B------:R-:W3:Y:S02]  /*0250*/  LDG.E.EL R6, desc[UR4][R20.64] ;  /* 0x0000000414067981 */ /* 0x000ee4000c2e1900 */
[----:B--2---:R-:W-:-:S02]  /*0260*/  IMAD.WIDE R8, R27, 0x4, R8 ;  /* 0x000000041b087825 */ /* 0x004fc400078e0208 */
[----:B------:R-:W2:Y:S04]  /*0270*/  LDG.E.EL R24, desc[UR4][R24.64] ;  /* 0x0000000418187981 */ /* 0x000ea8000c2e1900 */
[----:B------:R1:W2:Y:S01]  /*0280*/  LDG.E.EL R9, desc[UR4][R8.64] ;  /* 0x0000000408097981 */ /* 0x0002a2000c2e1900 */
[----:B------:R-:W-:Y:S01]  /*0290*/  HFMA2.MMA R3, -RZ, RZ, 0.8125, 0 ;  /* 0x3a800000ff037435 */ /* 0x000fe200000001ff */
[----:B0-----:R-:W-:-:S09]  /*02a0*/  IMAD.WIDE R4, R0, 0x4, R4 ;  /* 0x0000000400047825 */ /* 0x001fd200078e0204 */
[----:B------:R-:W-:Y:S02]  /*02b0*/  FFMA R10, R10, R3, 9.9999997473787516356e-06 ;  /* 0x3727c5ac0a0a7423 */ /* 0x000fe40000000003 */
[----:B------:R-:W0:Y:S04]  /*02c0*/  LDC.64 R2, c[0x0][0x258] ;  /* 0x00009600ff027b82 */ /* 0x000e280000000a00 */
[----:B------:R-:W1:Y:S01]  /*02d0*/  MUFU.RSQ R10, R10 ;  /* 0x0000000a000a7308 */ /* 0x000e620000001400 */
[----:B----4-:R-:W-:Y:S01]  /*02e0*/  FADD R14, R12, R14 ;  /* 0x0000000e0c0e7221 */ /* 0x010fe20000000000 */
[----:B------:R-:W-:-:S03]  /*02f0*/  FADD R12, R13, R15 ;  /* 0x0000000f0d0c7221 */ /* 0x000fc60000000000 */
[C---:B-----5:R-:W-:Y:S01]  /*0300*/  FADD R7, -R11.reuse, R14 ;  /* 0x0000000e0b077221 */ /* 0x060fe20000000100 */
[----:B------:R-:W-:-:S03]  /*0310*/  FADD R11, -R11, R12 ;  /* 0x0000000c0b0b7221 */ /* 0x000fc60000000100 */
[C---:B-1----:R-:W-:Y:S01]  /*0320*/  FMUL R7, R10.reuse, R7 ;  /* 0x000000070a077220 */ /* 0x042fe20000400000 */
[----:B------:R-:W-:-:S03]  /*0330*/  FMUL R8, R10, R11 ;  /* 0x0000000b0a087220 */ /* 0x000fc60000400000 */
[C-C-:B---3--:R-:W-:Y:S01]  /*0340*/  FFMA R11, R6.reuse, R7, R23.reuse ;  /* 0x00000007060b7223 */ /* 0x148fe20000000017 */
[----:B------:R-:W-:-:S04]  /*0350*/  FFMA R6, R6, R8, R23 ;  /* 0x0000000806067223 */ /* 0x000fc80000000017 */
[----:B------:R-:W-:Y:S01]  /*0360*/  FSETP.GEU.AND P3, PT, R11, RZ, PT ;  /* 0x000000ff0b00720b */ /* 0x000fe20003f6e000 */
[C-C-:B--2---:R-:W-:Y:S01]  /*0370*/  FFMA R7, R24.reuse, R7, R9.reuse ;  /* 0x0000000718077223 */ /* 0x144fe20000000009 */
[----:B------:R-:W-:Y:S01]  /*0380*/  FFMA R8, R24, R8, R9 ;  /* 0x0000000818087223 */ /* 0x000fe20000000009 */
[----:B------:R-:W-:-:S03]  /*0390*/  FSETP.GEU.AND P2, PT, R6, RZ, PT ;  /* 0x000000ff0600720b */ /* 0x000fc60003f4e000 */
[----:B------:R-:W-:Y:S02]  /*03a0*/  FSETP.GEU.AND P1, PT, R7, RZ, PT ;  /* 0x000000ff0700720b */ /* 0x000fe40003f2e000 */
[----:B------:R-:W-:Y:S02]  /*03b0*/  FSETP.GEU.AND P0, PT, R8, RZ, PT ;  /* 0x000000ff0800720b */ /* 0x000fe40003f0e000 */
[----:B------:R-:W-:Y:S02]  /*03c0*/  SEL R10, R11, RZ, P3 ;  /* 0x000000ff0b0a7207 */ /* 0x000fe40001800000 */
[----:B------:R-:W-:Y:S01]  /*03d0*/  SEL R11, R6, RZ, P2 ;  /* 0x000000ff060b7207 */ /* 0x000fe20001000000 */
[----:B0-----:R-:W-:Y:S01]  /*03e0*/  IMAD.WIDE R2, R0, 0x4, R2 ;  /* 0x0000000400027825 */ /* 0x001fe200078e0202 */
[----:B------:R-:W-:Y:S02]  /*03f0*/  SEL R6, R7, RZ, P1 ;  /* 0x000000ff07067207 */ /* 0x000fe40000800000 */
[----:B------:R-:W-:Y:S01]  /*0400*/  SEL R7, R8, RZ, P0 ;  /* 0x000000ff08077207 */ /* 0x000fe20000000000 */
[----:B------:R-:W-:Y:S04]  /*0410*/  STG.E.64 desc[UR4][R4.64], R10 ;  /* 0x0000000a04007986 */ /* 0x000fe8000c101b04 */
[----:B------:R-:W-:Y:S01]  /*0420*/  STG.E.64 desc[UR4][R2.64], R6 ;  /* 0x0000000602007986 */ /* 0x000fe2000c101b04 */
[----:B------:R-:W-:Y:S05]  /*0430*/  EXIT ;  /* 0x000000000000794d */ /* 0x000fea0003800000 */
.L_x_0:
[----:B------:R-:W-:-:S00]  /*0440*/  BRA `(.L_x_0) ;  /* 0xfffffffc00fc7947 */ /* 0x000fc0000383ffff */
[----:B------:R-:W-:-:S00]  /*0450*/  NOP ;  /* 0x0000000000007918 */ /* 0x000fc00000000000 */
        /* <DEDUP_REMOVED lines=10> */
.L_x_1:


//--------------------- .nv.global.init           --------------------------
	.section	.nv.global.init,"aw",@progbits
.nv.global.init:
	.type		_$_str,@object
	.size		_$_str,(.L_0 - _$_str)
_$_str:
        /*0000*/ 	.byte	0x5f, 0x5f, 0x43, 0x55, 0x44, 0x41, 0x5f, 0x46, 0x54, 0x5a, 0x00
.L_0:


//--------------------- .nv.constant0.triton_poi_fused_native_group_norm_relu_13 --------------------------
	.section	.nv.constant0.triton_poi_fused_native_group_norm_relu_13,"a",@progbits
	.sectionflags	@""
	.align	4
.nv.constant0.triton_poi_fused_native_group_norm_relu_13:
	.zero		612
